//
// Generated by NVIDIA NVVM Compiler
//
// Compiler Build ID: CL-36424714
// Cuda compilation tools, release 13.0, V13.0.88
// Based on NVVM 20.0.0
//

.version 9.0
.target sm_100
.address_size 64

	// .globl	_Z12sumReductionPiS_
// _ZZ12sumReductionPiS_E11partial_sum has been demoted

.visible .entry _Z12sumReductionPiS_(
	.param .u64 .ptr .align 1 _Z12sumReductionPiS__param_0,
	.param .u64 .ptr .align 1 _Z12sumReductionPiS__param_1
)
{
	.reg .pred 	%p<6>;
	.reg .b32 	%r<41>;
	.reg .b64 	%rd<11>;
	// demoted variable
	.shared .align 4 .b8 _ZZ12sumReductionPiS_E11partial_sum[4096];
	ld.param.u64 	%rd2, [_Z12sumReductionPiS__param_0];
	ld.param.u64 	%rd1, [_Z12sumReductionPiS__param_1];
	cvta.to.global.u64 	%rd3, %rd2;
	mov.u32 	%r1, %ctaid.x;
	mov.u32 	%r40, %ntid.x;
	mul.lo.s32 	%r7, %r40, %r1;
	shl.b32 	%r8, %r7, 1;
	mov.u32 	%r3, %tid.x;
	add.s32 	%r9, %r8, %r3;
	mul.wide.s32 	%rd4, %r9, 4;
	add.s64 	%rd5, %rd3, %rd4;
	ld.global.u32 	%r10, [%rd5];
	add.s32 	%r11, %r9, %r40;
	mul.wide.u32 	%rd6, %r11, 4;
	add.s64 	%rd7, %rd3, %rd6;
	ld.global.u32 	%r12, [%rd7];
	add.s32 	%r13, %r12, %r10;
	shl.b32 	%r14, %r3, 2;
	mov.u32 	%r15, _ZZ12sumReductionPiS_E11partial_sum;
	add.s32 	%r4, %r15, %r14;
	st.shared.u32 	[%r4], %r13;
	bar.sync 	0;
	setp.lt.u32 	%p1, %r40, 66;
	@%p1 bra 	$L__BB0_4;
$L__BB0_1:
	shr.u32 	%r6, %r40, 1;
	setp.ge.u32 	%p2, %r3, %r6;
	@%p2 bra 	$L__BB0_3;
	shl.b32 	%r16, %r6, 2;
	add.s32 	%r17, %r4, %r16;
	ld.shared.u32 	%r18, [%r17];
	ld.shared.u32 	%r19, [%r4];
	add.s32 	%r20, %r19, %r18;
	st.shared.u32 	[%r4], %r20;
$L__BB0_3:
	bar.sync 	0;
	setp.gt.u32 	%p3, %r40, 131;
	mov.u32 	%r40, %r6;
	@%p3 bra 	$L__BB0_1;
$L__BB0_4:
	setp.gt.u32 	%p4, %r3, 31;
	@%p4 bra 	$L__BB0_7;
	ld.volatile.shared.u32 	%r21, [%r4+128];
	ld.volatile.shared.u32 	%r22, [%r4];
	add.s32 	%r23, %r22, %r21;
	st.volatile.shared.u32 	[%r4], %r23;
	ld.volatile.shared.u32 	%r24, [%r4+64];
	ld.volatile.shared.u32 	%r25, [%r4];
	add.s32 	%r26, %r25, %r24;
	st.volatile.shared.u32 	[%r4], %r26;
	ld.volatile.shared.u32 	%r27, [%r4+32];
	ld.volatile.shared.u32 	%r28, [%r4];
	add.s32 	%r29, %r28, %r27;
	st.volatile.shared.u32 	[%r4], %r29;
	ld.volatile.shared.u32 	%r30, [%r4+16];
	ld.volatile.shared.u32 	%r31, [%r4];
	add.s32 	%r32, %r31, %r30;
	st.volatile.shared.u32 	[%r4], %r32;
	ld.volatile.shared.u32 	%r33, [%r4+8];
	ld.volatile.shared.u32 	%r34, [%r4];
	add.s32 	%r35, %r34, %r33;
	st.volatile.shared.u32 	[%r4], %r35;
	ld.volatile.shared.u32 	%r36, [%r4+4];
	ld.volatile.shared.u32 	%r37, [%r4];
	add.s32 	%r38, %r37, %r36;
	st.volatile.shared.u32 	[%r4], %r38;
	setp.ne.s32 	%p5, %r3, 0;
	@%p5 bra 	$L__BB0_7;
	ld.shared.u32 	%r39, [_ZZ12sumReductionPiS_E11partial_sum];
	cvta.to.global.u64 	%rd8, %rd1;
	mul.wide.u32 	%rd9, %r1, 4;
	add.s64 	%rd10, %rd8, %rd9;
	st.global.u32 	[%rd10], %r39;
$L__BB0_7:
	ret;

}


// ===== COMPILED SASS (sm_100) =====

	.target	sm_100

	.elftype	@"ET_EXEC"


//--------------------- .note.nv.tkinfo           --------------------------
	.section	.note.nv.tkinfo,"",@"SHT_NOTE"
	.sectionflags	@"SHF_NOTE_NV_TKINFO"
	.tkinfo
        /*0018*/ 	.word	0x00000002
        /*0030*/ 	.string	""
        /*0030*/ 	.string	"ptxas"
        /*0030*/ 	.string	"Cuda compilation tools, release 13.0, V13.0.88"
        /*0030*/ 	.string	"Build cuda_13.0.r13.0/compiler.36424714_0"
        /*0030*/ 	.string	"-arch sm_100 -m 64 "



//--------------------- .note.nv.cuinfo           --------------------------
	.section	.note.nv.cuinfo,"",@"SHT_NOTE"
	.sectionflags	@"SHF_NOTE_NV_CUINFO"
        /*0018*/ 	.short	0x0002
        /*001a*/ 	.short	0x0064
        /*001c*/ 	.short	0x0082
	.zero		2


//--------------------- .nv.info                  --------------------------
	.section	.nv.info,"",@"SHT_CUDA_INFO"
	.align	4


	//----- nvinfo : EIATTR_REGCOUNT
	.align		4
        /*0000*/ 	.byte	0x04, 0x2f
        /*0002*/ 	.short	(.L_1 - .L_0)
	.align		4
.L_0:
        /*0004*/ 	.word	index@(_Z12sumReductionPiS_)
        /*0008*/ 	.word	0x0000000d


	//----- nvinfo : EIATTR_FRAME_SIZE
	.align		4
.L_1:
        /*000c*/ 	.byte	0x04, 0x11
        /*000e*/ 	.short	(.L_3 - .L_2)
	.align		4
.L_2:
        /*0010*/ 	.word	index@(_Z12sumReductionPiS_)
        /*0014*/ 	.word	0x00000000


	//----- nvinfo : EIATTR_MIN_STACK_SIZE
	.align		4
.L_3:
        /*0018*/ 	.byte	0x04, 0x12
        /*001a*/ 	.short	(.L_5 - .L_4)
	.align		4
.L_4:
        /*001c*/ 	.word	index@(_Z12sumReductionPiS_)
        /*0020*/ 	.word	0x00000000
.L_5:


//--------------------- .nv.compat                --------------------------
	.section	.nv.compat,"",@"SHT_CUDA_COMPAT_INFO"
	.align	4
        /*0000*/ 	.byte	0x02, 0x09, 0x00, 0x00, 0x02, 0x02, 0x01, 0x00, 0x02, 0x05, 0x05, 0x00, 0x03, 0x07, 0x01, 0x01
        /*0010*/ 	.byte	0x02, 0x03, 0x00, 0x00, 0x02, 0x06, 0x01, 0x00, 0x04, 0x0b, 0x08, 0x00, 0x09, 0x00, 0x00, 0x00
        /*0020*/ 	.byte	0x00, 0x00, 0x00, 0x00


//--------------------- .nv.info._Z12sumReductionPiS_ --------------------------
	.section	.nv.info._Z12sumReductionPiS_,"",@"SHT_CUDA_INFO"
	.sectionflags	@""
	.align	4


	//----- nvinfo : EIATTR_CUDA_API_VERSION
	.align		4
        /*0000*/ 	.byte	0x04, 0x37
        /*0002*/ 	.short	(.L_7 - .L_6)
.L_6:
        /*0004*/ 	.word	0x00000082


	//----- nvinfo : EIATTR_KPARAM_INFO
	.align		4
.L_7:
        /*0008*/ 	.byte	0x04, 0x17
        /*000a*/ 	.short	(.L_9 - .L_8)
.L_8:
        /*000c*/ 	.word	0x00000000
        /*0010*/ 	.short	0x0001
        /*0012*/ 	.short	0x0008
        /*0014*/ 	.byte	0x00, 0xf5, 0x21, 0x00


	//----- nvinfo : EIATTR_KPARAM_INFO
	.align		4
.L_9:
        /*0018*/ 	.byte	0x04, 0x17
        /*001a*/ 	.short	(.L_11 - .L_10)
.L_10:
        /*001c*/ 	.word	0x00000000
        /*0020*/ 	.short	0x0000
        /*0022*/ 	.short	0x0000
        /*0024*/ 	.byte	0x00, 0xf5, 0x21, 0x00


	//----- nvinfo : EIATTR_SPARSE_MMA_MASK
	.align		4
.L_11:
        /*0028*/ 	.byte	0x03, 0x50
        /*002a*/ 	.short	0x0000


	//----- nvinfo : EIATTR_MAXREG_COUNT
	.align		4
        /*002c*/ 	.byte	0x03, 0x1b
        /*002e*/ 	.short	0x00ff


	//----- nvinfo : EIATTR_NUM_BARRIERS
	.align		4
        /*0030*/ 	.byte	0x02, 0x4c
        /*0032*/ 	.byte	0x01
	.zero		1


	//----- nvinfo : EIATTR_MERCURY_ISA_VERSION
	.align		4
        /*0034*/ 	.byte	0x03, 0x5f
        /*0036*/ 	.short	0x0101


	//----- nvinfo : EIATTR_VRC_CTA_INIT_COUNT
	.align		4
        /*0038*/ 	.byte	0x02, 0x4a
	.zero		1
	.zero		1


	//----- nvinfo : EIATTR_EXIT_INSTR_OFFSETS
	.align		4
        /*003c*/ 	.byte	0x04, 0x1c
        /*003e*/ 	.short	(.L_13 - .L_12)


	//   ....[0]....
.L_12:
        /*0040*/ 	.word	0x00000230


	//   ....[1]....
        /*0044*/ 	.word	0x000003d0


	//   ....[2]....
        /*0048*/ 	.word	0x00000450


	//----- nvinfo : EIATTR_CBANK_PARAM_SIZE
	.align		4
.L_13:
        /*004c*/ 	.byte	0x03, 0x19
        /*004e*/ 	.short	0x0010


	//----- nvinfo : EIATTR_PARAM_CBANK
	.align		4
        /*0050*/ 	.byte	0x04, 0x0a
        /*0052*/ 	.short	(.L_15 - .L_14)
	.align		4
.L_14:
        /*0054*/ 	.word	index@(.nv.constant0._Z12sumReductionPiS_)
        /*0058*/ 	.short	0x0380
        /*005a*/ 	.short	0x0010


	//----- nvinfo : EIATTR_SW_WAR
	.align		4
.L_15:
        /*005c*/ 	.byte	0x04, 0x36
        /*005e*/ 	.short	(.L_17 - .L_16)
.L_16:
        /*0060*/ 	.word	0x00000008
.L_17:


//--------------------- .nv.callgraph             --------------------------
	.section	.nv.callgraph,"",@"SHT_CUDA_CALLGRAPH"
	.align	4
	.sectionentsize	8
	.align		4
        /*0000*/ 	.word	0x00000000
	.align		4
        /*0004*/ 	.word	0xffffffff
	.align		4
        /*0008*/ 	.word	0x00000000
	.align		4
        /*000c*/ 	.word	0xfffffffe
	.align		4
        /*0010*/ 	.word	0x00000000
	.align		4
        /*0014*/ 	.word	0xfffffffd
	.align		4
        /*0018*/ 	.word	0x00000000
	.align		4
        /*001c*/ 	.word	0xfffffffc


//--------------------- .text._Z12sumReductionPiS_ --------------------------
	.section	.text._Z12sumReductionPiS_,"ax",@progbits
	.align	128
        .global         _Z12sumReductionPiS_
        .type           _Z12sumReductionPiS_,@function
        .size           _Z12sumReductionPiS_,(.L_x_3 - _Z12sumReductionPiS_)
        .other          _Z12sumReductionPiS_,@"STO_CUDA_ENTRY STV_DEFAULT"
_Z12sumReductionPiS_:
.text._Z12sumReductionPiS_:
[----:B------:R-:W-:Y:S01]  /*0000*/  LDC R1, c[0x0][0x37c] ;  /* 0x0000df00ff017b82 */ /* 0x000fe20000000800 */
[----:B------:R-:W0:Y:S01]  /*0010*/  S2R R0, SR_CTAID.X ;  /* 0x0000000000007919 */ /* 0x000e220000002500 */
[----:B------:R-:W0:Y:S06]  /*0020*/  LDCU UR8, c[0x0][0x360] ;  /* 0x00006c00ff0877ac */ /* 0x000e2c0008000800 */
[----:B------:R-:W1:Y:S01]  /*0030*/  LDC.64 R6, c[0x0][0x380] ;  /* 0x0000e000ff067b82 */ /* 0x000e620000000a00 */
[----:B------:R-:W2:Y:S01]  /*0040*/  S2R R2, SR_TID.X ;  /* 0x0000000000027919 */ /* 0x000ea20000002100 */
[----:B------:R-:W3:Y:S01]  /*0050*/  LDCU.64 UR6, c[0x0][0x358] ;  /* 0x00006b00ff0677ac */ /* 0x000ee20008000a00 */
[----:B0-----:R-:W-:-:S04]  /*0060*/  IMAD R3, R0, UR8, RZ ;  /* 0x0000000800037c24 */ /* 0x001fc8000f8e02ff */
[----:B--2---:R-:W-:-:S04]  /*0070*/  IMAD R3, R3, 0x2, R2 ;  /* 0x0000000203037824 */ /* 0x004fc800078e0202 */
[C---:B-1----:R-:W-:Y:S01]  /*0080*/  IMAD.WIDE R4, R3.reuse, 0x4, R6 ;  /* 0x0000000403047825 */ /* 0x042fe200078e0206 */
[----:B------:R-:W-:-:S05]  /*0090*/  IADD3 R9, PT, PT, R3, UR8, RZ ;  /* 0x0000000803097c10 */ /* 0x000fca000fffe0ff */
[----:B------:R-:W-:Y:S01]  /*00a0*/  IMAD.WIDE.U32 R6, R9, 0x4, R6 ;  /* 0x0000000409067825 */ /* 0x000fe200078e0006 */
[----:B---3--:R-:W2:Y:S05]  /*00b0*/  LDG.E R4, desc[UR6][R4.64] ;  /* 0x0000000604047981 */ /* 0x008eaa000c1e1900 */
[----:B------:R-:W2:Y:S01]  /*00c0*/  LDG.E R7, desc[UR6][R6.64] ;  /* 0x0000000606077981 */ /* 0x000ea2000c1e1900 */
[----:B------:R-:W0:Y:S01]  /*00d0*/  S2UR UR5, SR_CgaCtaId ;  /* 0x00000000000579c3 */ /* 0x000e220000008800 */
[----:B------:R-:W-:Y:S01]  /*00e0*/  UMOV UR4, 0x400 ;  /* 0x0000040000047882 */ /* 0x000fe20000000000 */
[----:B------:R-:W-:Y:S01]  /*00f0*/  UISETP.GE.U32.AND UP0, UPT, UR8, 0x42, UPT ;  /* 0x000000420800788c */ /* 0x000fe2000bf06070 */
[----:B------:R-:W-:Y:S01]  /*0100*/  ISETP.GT.U32.AND P0, PT, R2, 0x1f, PT ;  /* 0x0000001f0200780c */ /* 0x000fe20003f04070 */
[----:B0-----:R-:W-:-:S06]  /*0110*/  ULEA UR4, UR5, UR4, 0x18 ;  /* 0x0000000405047291 */ /* 0x001fcc000f8ec0ff */
[----:B------:R-:W-:Y:S01]  /*0120*/  LEA R3, R2, UR4, 0x2 ;  /* 0x0000000402037c11 */ /* 0x000fe2000f8e10ff */
[----:B--2---:R-:W-:-:S05]  /*0130*/  IMAD.IADD R8, R4, 0x1, R7 ;  /* 0x0000000104087824 */ /* 0x004fca00078e0207 */
[----:B------:R0:W-:Y:S01]  /*0140*/  STS [R3], R8 ;  /* 0x0000000803007388 */ /* 0x0001e20000000800 */
[----:B------:R-:W-:Y:S06]  /*0150*/  BAR.SYNC.DEFER_BLOCKING 0x0 ;  /* 0x0000000000007b1d */ /* 0x000fec0000010000 */
[----:B------:R-:W-:Y:S05]  /*0160*/  BRA.U !UP0, `(.L_x_0) ;  /* 0x0000000108307547 */ /* 0x000fea000b800000 */
[----:B------:R-:W-:-:S07]  /*0170*/  MOV R4, UR8 ;  /* 0x0000000800047c02 */ /* 0x000fce0008000f00 */
.L_x_1:
[----:B------:R-:W-:-:S04]  /*0180*/  SHF.R.U32.HI R7, RZ, 0x1, R4 ;  /* 0x00000001ff077819 */ /* 0x000fc80000011604 */
[----:B------:R-:W-:-:S13]  /*0190*/  ISETP.GE.U32.AND P1, PT, R2, R7, PT ;  /* 0x000000070200720c */ /* 0x000fda0003f26070 */
[----:B------:R-:W-:Y:S01]  /*01a0*/  @!P1 IMAD R5, R7, 0x4, R3 ;  /* 0x0000000407059824 */ /* 0x000fe200078e0203 */
[----:B------:R-:W-:Y:S05]  /*01b0*/  @!P1 LDS R6, [R3] ;  /* 0x0000000003069984 */ /* 0x000fea0000000800 */
[----:B------:R-:W1:Y:S02]  /*01c0*/  @!P1 LDS R5, [R5] ;  /* 0x0000000005059984 */ /* 0x000e640000000800 */
[----:B-1----:R-:W-:-:S05]  /*01d0*/  @!P1 IADD3 R6, PT, PT, R5, R6, RZ ;  /* 0x0000000605069210 */ /* 0x002fca0007ffe0ff */
[----:B------:R1:W-:Y:S01]  /*01e0*/  @!P1 STS [R3], R6 ;  /* 0x0000000603009388 */ /* 0x0003e20000000800 */
[----:B------:R-:W-:Y:S01]  /*01f0*/  BAR.SYNC.DEFER_BLOCKING 0x0 ;  /* 0x0000000000007b1d */ /* 0x000fe20000010000 */
[----:B------:R-:W-:Y:S01]  /*0200*/  ISETP.GT.U32.AND P1, PT, R4, 0x83, PT ;  /* 0x000000830400780c */ /* 0x000fe20003f24070 */
[----:B------:R-:W-:-:S12]  /*0210*/  IMAD.MOV.U32 R4, RZ, RZ, R7 ;  /* 0x000000ffff047224 */ /* 0x000fd800078e0007 */
[----:B-1----:R-:W-:Y:S05]  /*0220*/  @P1 BRA `(.L_x_1) ;  /* 0xfffffffc00d41947 */ /* 0x002fea000383ffff */
.L_x_0:
[----:B------:R-:W-:Y:S05]  /*0230*/  @P0 EXIT ;  /* 0x000000000000094d */ /* 0x000fea0003800000 */
[----:B------:R-:W-:Y:S01]  /*0240*/  LDS R4, [R3+0x80] ;  /* 0x0000800003047984 */ /* 0x000fe20000000800 */
[----:B------:R-:W-:-:S03]  /*0250*/  ISETP.NE.AND P0, PT, R2, RZ, PT ;  /* 0x000000ff0200720c */ /* 0x000fc60003f05270 */
[----:B------:R-:W1:Y:S02]  /*0260*/  LDS R5, [R3] ;  /* 0x0000000003057984 */ /* 0x000e640000000800 */
[----:B-1----:R-:W-:-:S05]  /*0270*/  IADD3 R4, PT, PT, R4, R5, RZ ;  /* 0x0000000504047210 */ /* 0x002fca0007ffe0ff */
[----:B------:R-:W-:Y:S04]  /*0280*/  STS [R3], R4 ;  /* 0x0000000403007388 */ /* 0x000fe80000000800 */
[----:B------:R-:W-:Y:S04]  /*0290*/  LDS R5, [R3+0x40] ;  /* 0x0000400003057984 */ /* 0x000fe80000000800 */
[----:B------:R-:W1:Y:S02]  /*02a0*/  LDS R6, [R3] ;  /* 0x0000000003067984 */ /* 0x000e640000000800 */
[----:B-1----:R-:W-:-:S05]  /*02b0*/  IMAD.IADD R6, R5, 0x1, R6 ;  /* 0x0000000105067824 */ /* 0x002fca00078e0206 */
[----:B------:R-:W-:Y:S04]  /*02c0*/  STS [R3], R6 ;  /* 0x0000000603007388 */ /* 0x000fe80000000800 */
[----:B------:R-:W-:Y:S04]  /*02d0*/  LDS R5, [R3+0x20] ;  /* 0x0000200003057984 */ /* 0x000fe80000000800 */
[----:B0-----:R-:W0:Y:S02]  /*02e0*/  LDS R8, [R3] ;  /* 0x0000000003087984 */ /* 0x001e240000000800 */
[----:B0-----:R-:W-:-:S05]  /*02f0*/  IADD3 R8, PT, PT, R5, R8, RZ ;  /* 0x0000000805087210 */ /* 0x001fca0007ffe0ff */
[----:B------:R-:W-:Y:S04]  /*0300*/  STS [R3], R8 ;  /* 0x0000000803007388 */ /* 0x000fe80000000800 */
[----:B------:R-:W-:Y:S04]  /*0310*/  LDS R5, [R3+0x10] ;  /* 0x0000100003057984 */ /* 0x000fe80000000800 */
[----:B------:R-:W0:Y:S02]  /*0320*/  LDS R10, [R3] ;  /* 0x00000000030a7984 */ /* 0x000e240000000800 */
[----:B0-----:R-:W-:-:S05]  /*0330*/  IMAD.IADD R10, R5, 0x1, R10 ;  /* 0x00000001050a7824 */ /* 0x001fca00078e020a */
[----:B------:R-:W-:Y:S04]  /*0340*/  STS [R3], R10 ;  /* 0x0000000a03007388 */ /* 0x000fe80000000800 */
[----:B------:R-:W-:Y:S04]  /*0350*/  LDS R4, [R3+0x8] ;  /* 0x0000080003047984 */ /* 0x000fe80000000800 */
[----:B------:R-:W0:Y:S02]  /*0360*/  LDS R5, [R3] ;  /* 0x0000000003057984 */ /* 0x000e240000000800 */
[----:B0-----:R-:W-:-:S05]  /*0370*/  IADD3 R4, PT, PT, R4, R5, RZ ;  /* 0x0000000504047210 */ /* 0x001fca0007ffe0ff */
[----:B------:R-:W-:Y:S04]  /*0380*/  STS [R3], R4 ;  /* 0x0000000403007388 */ /* 0x000fe80000000800 */
[----:B------:R-:W-:Y:S04]  /*0390*/  LDS R5, [R3+0x4] ;  /* 0x0000040003057984 */ /* 0x000fe80000000800 */
[----:B------:R-:W0:Y:S02]  /*03a0*/  LDS R6, [R3] ;  /* 0x0000000003067984 */ /* 0x000e240000000800 */
[----:B0-----:R-:W-:-:S05]  /*03b0*/  IMAD.IADD R6, R5, 0x1, R6 ;  /* 0x0000000105067824 */ /* 0x001fca00078e0206 */
[----:B------:R0:W-:Y:S01]  /*03c0*/  STS [R3], R6 ;  /* 0x0000000603007388 */ /* 0x0001e20000000800 */
[----:B------:R-:W-:Y:S05]  /*03d0*/  @P0 EXIT ;  /* 0x000000000000094d */ /* 0x000fea0003800000 */
[----:B------:R-:W1:Y:S01]  /*03e0*/  S2UR UR5, SR_CgaCtaId ;  /* 0x00000000000579c3 */ /* 0x000e620000008800 */
[----:B------:R-:W-:-:S07]  /*03f0*/  UMOV UR4, 0x400 ;  /* 0x0000040000047882 */ /* 0x000fce0000000000 */
[----:B0-----:R-:W0:Y:S01]  /*0400*/  LDC.64 R2, c[0x0][0x388] ;  /* 0x0000e200ff027b82 */ /* 0x001e220000000a00 */
[----:B-1----:R-:W-:Y:S01]  /*0410*/  ULEA UR4, UR5, UR4, 0x18 ;  /* 0x0000000405047291 */ /* 0x002fe2000f8ec0ff */
[----:B0-----:R-:W-:-:S08]  /*0420*/  IMAD.WIDE.U32 R2, R0, 0x4, R2 ;  /* 0x0000000400027825 */ /* 0x001fd000078e0002 */
[----:B------:R-:W0:Y:S04]  /*0430*/  LDS R5, [UR4] ;  /* 0x00000004ff057984 */ /* 0x000e280008000800 */
[----:B0-----:R-:W-:Y:S01]  /*0440*/  STG.E desc[UR6][R2.64], R5 ;  /* 0x0000000502007986 */ /* 0x001fe2000c101906 */
[----:B------:R-:W-:Y:S05]  /*0450*/  EXIT ;  /* 0x000000000000794d */ /* 0x000fea0003800000 */
.L_x_2:
[----:B------:R-:W-:-:S00]  /*0460*/  BRA `(.L_x_2) ;  /* 0xfffffffc00fc7947 */ /* 0x000fc0000383ffff */
[----:B------:R-:W-:-:S00]  /*0470*/  NOP ;  /* 0x0000000000007918 */ /* 0x000fc00000000000 */
        /* <DEDUP_REMOVED lines=8> */
.L_x_3:


//--------------------- .nv.shared._Z12sumReductionPiS_ --------------------------
	.section	.nv.shared._Z12sumReductionPiS_,"aw",@nobits
	.sectionflags	@""
	.align	4
.nv.shared._Z12sumReductionPiS_:
	.zero		5120


//--------------------- .nv.shared.reserved.0     --------------------------
	.section	.nv.shared.reserved.0,"aw",@nobits
	.weak		__nv_reservedSMEM_offset_0_alias
	.size		__nv_reservedSMEM_offset_0_alias, 0, 64
	.other		__nv_reservedSMEM_offset_0_alias,@"STO_CUDA_RESERVED_SHARED STV_DEFAULT"
__nv_reservedSMEM_offset_0_alias:
	.zero		0
	.zero		64


//--------------------- .nv.constant0._Z12sumReductionPiS_ --------------------------
	.section	.nv.constant0._Z12sumReductionPiS_,"a",@progbits
	.sectionflags	@""
	.align	4
.nv.constant0._Z12sumReductionPiS_:
	.zero		912


//--------------------- SYMBOLS --------------------------

	.type		.nv.reservedSmem.offset0,@object
	.size		.nv.reservedSmem.offset0,0x4
	.type		.nv.reservedSmem.cap,@object
	.size		.nv.reservedSmem.cap,0x4
